//
// Generated by NVIDIA NVVM Compiler
//
// Compiler Build ID: CL-36424714
// Cuda compilation tools, release 13.0, V13.0.88
// Based on NVVM 20.0.0
//

.version 9.0
.target sm_100
.address_size 64

	// .globl	_Z13sum_array_gpuPiS_S_S_i

.visible .entry _Z13sum_array_gpuPiS_S_S_i(
	.param .u64 .ptr .align 1 _Z13sum_array_gpuPiS_S_S_i_param_0,
	.param .u64 .ptr .align 1 _Z13sum_array_gpuPiS_S_S_i_param_1,
	.param .u64 .ptr .align 1 _Z13sum_array_gpuPiS_S_S_i_param_2,
	.param .u64 .ptr .align 1 _Z13sum_array_gpuPiS_S_S_i_param_3,
	.param .u32 _Z13sum_array_gpuPiS_S_S_i_param_4
)
{
	.reg .pred 	%p<2>;
	.reg .b32 	%r<26>;
	.reg .b64 	%rd<14>;

	ld.param.u64 	%rd1, [_Z13sum_array_gpuPiS_S_S_i_param_0];
	ld.param.u64 	%rd2, [_Z13sum_array_gpuPiS_S_S_i_param_1];
	ld.param.u64 	%rd3, [_Z13sum_array_gpuPiS_S_S_i_param_2];
	ld.param.u64 	%rd4, [_Z13sum_array_gpuPiS_S_S_i_param_3];
	ld.param.u32 	%r2, [_Z13sum_array_gpuPiS_S_S_i_param_4];
	mov.u32 	%r3, %tid.z;
	mov.u32 	%r4, %ntid.x;
	mov.u32 	%r5, %ntid.y;
	mov.u32 	%r6, %tid.y;
	mov.u32 	%r7, %tid.x;
	mov.u32 	%r8, %ctaid.x;
	mov.u32 	%r9, %ntid.z;
	mov.u32 	%r10, %ctaid.y;
	mov.u32 	%r11, %nctaid.x;
	mul.lo.s32 	%r12, %r9, %r10;
	mov.u32 	%r13, %ctaid.z;
	mov.u32 	%r14, %nctaid.y;
	mul.lo.s32 	%r15, %r9, %r13;
	mul.lo.s32 	%r16, %r15, %r11;
	mad.lo.s32 	%r17, %r9, %r8, %r3;
	mad.lo.s32 	%r18, %r12, %r11, %r17;
	mad.lo.s32 	%r19, %r16, %r14, %r18;
	mad.lo.s32 	%r20, %r19, %r5, %r6;
	mad.lo.s32 	%r1, %r20, %r4, %r7;
	setp.ge.s32 	%p1, %r1, %r2;
	@%p1 bra 	$L__BB0_2;
	cvta.to.global.u64 	%rd5, %rd1;
	cvta.to.global.u64 	%rd6, %rd2;
	cvta.to.global.u64 	%rd7, %rd3;
	cvta.to.global.u64 	%rd8, %rd4;
	mul.wide.s32 	%rd9, %r1, 4;
	add.s64 	%rd10, %rd5, %rd9;
	ld.global.u32 	%r21, [%rd10];
	add.s64 	%rd11, %rd6, %rd9;
	ld.global.u32 	%r22, [%rd11];
	add.s32 	%r23, %r22, %r21;
	add.s64 	%rd12, %rd7, %rd9;
	ld.global.u32 	%r24, [%rd12];
	add.s32 	%r25, %r23, %r24;
	add.s64 	%rd13, %rd8, %rd9;
	st.global.u32 	[%rd13], %r25;
$L__BB0_2:
	ret;

}


// ===== COMPILED SASS (sm_100) =====

	.target	sm_100

	.elftype	@"ET_EXEC"


//--------------------- .note.nv.tkinfo           --------------------------
	.section	.note.nv.tkinfo,"",@"SHT_NOTE"
	.sectionflags	@"SHF_NOTE_NV_TKINFO"
	.tkinfo
        /*0018*/ 	.word	0x00000002
        /*0030*/ 	.string	""
        /*0030*/ 	.string	"ptxas"
        /*0030*/ 	.string	"Cuda compilation tools, release 13.0, V13.0.88"
        /*0030*/ 	.string	"Build cuda_13.0.r13.0/compiler.36424714_0"
        /*0030*/ 	.string	"-arch sm_100 -m 64 "



//--------------------- .note.nv.cuinfo           --------------------------
	.section	.note.nv.cuinfo,"",@"SHT_NOTE"
	.sectionflags	@"SHF_NOTE_NV_CUINFO"
        /*0018*/ 	.short	0x0002
        /*001a*/ 	.short	0x0064
        /*001c*/ 	.short	0x0082
	.zero		2


//--------------------- .nv.info                  --------------------------
	.section	.nv.info,"",@"SHT_CUDA_INFO"
	.align	4


	//----- nvinfo : EIATTR_REGCOUNT
	.align		4
        /*0000*/ 	.byte	0x04, 0x2f
        /*0002*/ 	.short	(.L_1 - .L_0)
	.align		4
.L_0:
        /*0004*/ 	.word	index@(_Z13sum_array_gpuPiS_S_S_i)
        /*0008*/ 	.word	0x0000000e


	//----- nvinfo : EIATTR_FRAME_SIZE
	.align		4
.L_1:
        /*000c*/ 	.byte	0x04, 0x11
        /*000e*/ 	.short	(.L_3 - .L_2)
	.align		4
.L_2:
        /*0010*/ 	.word	index@(_Z13sum_array_gpuPiS_S_S_i)
        /*0014*/ 	.word	0x00000000


	//----- nvinfo : EIATTR_MIN_STACK_SIZE
	.align		4
.L_3:
        /*0018*/ 	.byte	0x04, 0x12
        /*001a*/ 	.short	(.L_5 - .L_4)
	.align		4
.L_4:
        /*001c*/ 	.word	index@(_Z13sum_array_gpuPiS_S_S_i)
        /*0020*/ 	.word	0x00000000
.L_5:


//--------------------- .nv.compat                --------------------------
	.section	.nv.compat,"",@"SHT_CUDA_COMPAT_INFO"
	.align	4
        /*0000*/ 	.byte	0x02, 0x09, 0x00, 0x00, 0x02, 0x02, 0x01, 0x00, 0x02, 0x05, 0x05, 0x00, 0x03, 0x07, 0x01, 0x01
        /*0010*/ 	.byte	0x02, 0x03, 0x00, 0x00, 0x02, 0x06, 0x01, 0x00, 0x04, 0x0b, 0x08, 0x00, 0x09, 0x00, 0x00, 0x00
        /*0020*/ 	.byte	0x00, 0x00, 0x00, 0x00


//--------------------- .nv.info._Z13sum_array_gpuPiS_S_S_i --------------------------
	.section	.nv.info._Z13sum_array_gpuPiS_S_S_i,"",@"SHT_CUDA_INFO"
	.sectionflags	@""
	.align	4


	//----- nvinfo : EIATTR_CUDA_API_VERSION
	.align		4
        /*0000*/ 	.byte	0x04, 0x37
        /*0002*/ 	.short	(.L_7 - .L_6)
.L_6:
        /*0004*/ 	.word	0x00000082


	//----- nvinfo : EIATTR_KPARAM_INFO
	.align		4
.L_7:
        /*0008*/ 	.byte	0x04, 0x17
        /*000a*/ 	.short	(.L_9 - .L_8)
.L_8:
        /*000c*/ 	.word	0x00000000
        /*0010*/ 	.short	0x0004
        /*0012*/ 	.short	0x0020
        /*0014*/ 	.byte	0x00, 0xf0, 0x11, 0x00


	//----- nvinfo : EIATTR_KPARAM_INFO
	.align		4
.L_9:
        /*0018*/ 	.byte	0x04, 0x17
        /*001a*/ 	.short	(.L_11 - .L_10)
.L_10:
        /*001c*/ 	.word	0x00000000
        /*0020*/ 	.short	0x0003
        /*0022*/ 	.short	0x0018
        /*0024*/ 	.byte	0x00, 0xf5, 0x21, 0x00


	//----- nvinfo : EIATTR_KPARAM_INFO
	.align		4
.L_11:
        /*0028*/ 	.byte	0x04, 0x17
        /*002a*/ 	.short	(.L_13 - .L_12)
.L_12:
        /*002c*/ 	.word	0x00000000
        /*0030*/ 	.short	0x0002
        /*0032*/ 	.short	0x0010
        /*0034*/ 	.byte	0x00, 0xf5, 0x21, 0x00


	//----- nvinfo : EIATTR_KPARAM_INFO
	.align		4
.L_13:
        /*0038*/ 	.byte	0x04, 0x17
        /*003a*/ 	.short	(.L_15 - .L_14)
.L_14:
        /*003c*/ 	.word	0x00000000
        /*0040*/ 	.short	0x0001
        /*0042*/ 	.short	0x0008
        /*0044*/ 	.byte	0x00, 0xf5, 0x21, 0x00


	//----- nvinfo : EIATTR_KPARAM_INFO
	.align		4
.L_15:
        /*0048*/ 	.byte	0x04, 0x17
        /*004a*/ 	.short	(.L_17 - .L_16)
.L_16:
        /*004c*/ 	.word	0x00000000
        /*0050*/ 	.short	0x0000
        /*0052*/ 	.short	0x0000
        /*0054*/ 	.byte	0x00, 0xf5, 0x21, 0x00


	//----- nvinfo : EIATTR_SPARSE_MMA_MASK
	.align		4
.L_17:
        /*0058*/ 	.byte	0x03, 0x50
        /*005a*/ 	.short	0x0000


	//----- nvinfo : EIATTR_MAXREG_COUNT
	.align		4
        /*005c*/ 	.byte	0x03, 0x1b
        /*005e*/ 	.short	0x00ff


	//----- nvinfo : EIATTR_MERCURY_ISA_VERSION
	.align		4
        /*0060*/ 	.byte	0x03, 0x5f
        /*0062*/ 	.short	0x0101


	//----- nvinfo : EIATTR_VRC_CTA_INIT_COUNT
	.align		4
        /*0064*/ 	.byte	0x02, 0x4a
	.zero		1
	.zero		1


	//----- nvinfo : EIATTR_EXIT_INSTR_OFFSETS
	.align		4
        /*0068*/ 	.byte	0x04, 0x1c
        /*006a*/ 	.short	(.L_19 - .L_18)


	//   ....[0]....
.L_18:
        /*006c*/ 	.word	0x00000150


	//   ....[1]....
        /*0070*/ 	.word	0x00000240


	//----- nvinfo : EIATTR_CBANK_PARAM_SIZE
	.align		4
.L_19:
        /*0074*/ 	.byte	0x03, 0x19
        /*0076*/ 	.short	0x0024


	//----- nvinfo : EIATTR_PARAM_CBANK
	.align		4
        /*0078*/ 	.byte	0x04, 0x0a
        /*007a*/ 	.short	(.L_21 - .L_20)
	.align		4
.L_20:
        /*007c*/ 	.word	index@(.nv.constant0._Z13sum_array_gpuPiS_S_S_i)
        /*0080*/ 	.short	0x0380
        /*0082*/ 	.short	0x0024


	//----- nvinfo : EIATTR_SW_WAR
	.align		4
.L_21:
        /*0084*/ 	.byte	0x04, 0x36
        /*0086*/ 	.short	(.L_23 - .L_22)
.L_22:
        /*0088*/ 	.word	0x00000008
.L_23:


//--------------------- .nv.callgraph             --------------------------
	.section	.nv.callgraph,"",@"SHT_CUDA_CALLGRAPH"
	.align	4
	.sectionentsize	8
	.align		4
        /*0000*/ 	.word	0x00000000
	.align		4
        /*0004*/ 	.word	0xffffffff
	.align		4
        /*0008*/ 	.word	0x00000000
	.align		4
        /*000c*/ 	.word	0xfffffffe
	.align		4
        /*0010*/ 	.word	0x00000000
	.align		4
        /*0014*/ 	.word	0xfffffffd
	.align		4
        /*0018*/ 	.word	0x00000000
	.align		4
        /*001c*/ 	.word	0xfffffffc


//--------------------- .text._Z13sum_array_gpuPiS_S_S_i --------------------------
	.section	.text._Z13sum_array_gpuPiS_S_S_i,"ax",@progbits
	.align	128
        .global         _Z13sum_array_gpuPiS_S_S_i
        .type           _Z13sum_array_gpuPiS_S_S_i,@function
        .size           _Z13sum_array_gpuPiS_S_S_i,(.L_x_1 - _Z13sum_array_gpuPiS_S_S_i)
        .other          _Z13sum_array_gpuPiS_S_S_i,@"STO_CUDA_ENTRY STV_DEFAULT"
_Z13sum_array_gpuPiS_S_S_i:
.text._Z13sum_array_gpuPiS_S_S_i:
[----:B------:R-:W-:Y:S01]  /*0000*/  LDC R1, c[0x0][0x37c] ;  /* 0x0000df00ff017b82 */ /* 0x000fe20000000800 */
[----:B------:R-:W0:Y:S01]  /*0010*/  S2R R0, SR_TID.Z ;  /* 0x0000000000007919 */ /* 0x000e220000002300 */
[----:B------:R-:W1:Y:S06]  /*0020*/  LDCU UR4, c[0x0][0x360] ;  /* 0x00006c00ff0477ac */ /* 0x000e6c0008000800 */
[----:B------:R-:W0:Y:S01]  /*0030*/  S2UR UR6, SR_CTAID.X ;  /* 0x00000000000679c3 */ /* 0x000e220000002500 */
[----:B------:R-:W2:Y:S01]  /*0040*/  S2R R5, SR_TID.Y ;  /* 0x0000000000057919 */ /* 0x000ea20000002200 */
[----:B------:R-:W2:Y:S01]  /*0050*/  LDCU UR5, c[0x0][0x364] ;  /* 0x00006c80ff0577ac */ /* 0x000ea20008000800 */
[----:B------:R-:W1:Y:S05]  /*0060*/  S2R R11, SR_TID.X ;  /* 0x00000000000b7919 */ /* 0x000e6a0000002100 */
[----:B------:R-:W0:Y:S01]  /*0070*/  LDC R3, c[0x0][0x368] ;  /* 0x0000da00ff037b82 */ /* 0x000e220000000800 */
[----:B------:R-:W3:Y:S01]  /*0080*/  LDCU UR8, c[0x0][0x370] ;  /* 0x00006e00ff0877ac */ /* 0x000ee20008000800 */
[----:B------:R-:W4:Y:S06]  /*0090*/  LDCU UR10, c[0x0][0x374] ;  /* 0x00006e80ff0a77ac */ /* 0x000f2c0008000800 */
[----:B------:R-:W5:Y:S08]  /*00a0*/  S2UR UR7, SR_CTAID.Y ;  /* 0x00000000000779c3 */ /* 0x000f700000002600 */
[----:B------:R-:W4:Y:S01]  /*00b0*/  S2UR UR9, SR_CTAID.Z ;  /* 0x00000000000979c3 */ /* 0x000f220000002700 */
[C---:B0-----:R-:W-:Y:S01]  /*00c0*/  IMAD R0, R3.reuse, UR6, R0 ;  /* 0x0000000603007c24 */ /* 0x041fe2000f8e0200 */
[----:B------:R-:W0:Y:S01]  /*00d0*/  LDCU UR6, c[0x0][0x3a0] ;  /* 0x00007400ff0677ac */ /* 0x000e220008000800 */
[----:B---3--:R-:W-:-:S04]  /*00e0*/  IMAD R7, R3, UR8, RZ ;  /* 0x0000000803077c24 */ /* 0x008fc8000f8e02ff */
[C---:B-----5:R-:W-:Y:S02]  /*00f0*/  IMAD R3, R7.reuse, UR7, R0 ;  /* 0x0000000707037c24 */ /* 0x060fe4000f8e0200 */
[----:B----4-:R-:W-:-:S04]  /*0100*/  IMAD R0, R7, UR9, RZ ;  /* 0x0000000907007c24 */ /* 0x010fc8000f8e02ff */
[----:B------:R-:W-:-:S04]  /*0110*/  IMAD R0, R0, UR10, R3 ;  /* 0x0000000a00007c24 */ /* 0x000fc8000f8e0203 */
[----:B--2---:R-:W-:-:S04]  /*0120*/  IMAD R0, R0, UR5, R5 ;  /* 0x0000000500007c24 */ /* 0x004fc8000f8e0205 */
[----:B-1----:R-:W-:-:S05]  /*0130*/  IMAD R11, R0, UR4, R11 ;  /* 0x00000004000b7c24 */ /* 0x002fca000f8e020b */
[----:B0-----:R-:W-:-:S13]  /*0140*/  ISETP.GE.AND P0, PT, R11, UR6, PT ;  /* 0x000000060b007c0c */ /* 0x001fda000bf06270 */
[----:B------:R-:W-:Y:S05]  /*0150*/  @P0 EXIT ;  /* 0x000000000000094d */ /* 0x000fea0003800000 */
[----:B------:R-:W0:Y:S01]  /*0160*/  LDC.64 R2, c[0x0][0x380] ;  /* 0x0000e000ff027b82 */ /* 0x000e220000000a00 */
[----:B------:R-:W1:Y:S07]  /*0170*/  LDCU.64 UR4, c[0x0][0x358] ;  /* 0x00006b00ff0477ac */ /* 0x000e6e0008000a00 */
[----:B------:R-:W2:Y:S08]  /*0180*/  LDC.64 R4, c[0x0][0x388] ;  /* 0x0000e200ff047b82 */ /* 0x000eb00000000a00 */
[----:B------:R-:W3:Y:S01]  /*0190*/  LDC.64 R6, c[0x0][0x390] ;  /* 0x0000e400ff067b82 */ /* 0x000ee20000000a00 */
[----:B0-----:R-:W-:-:S07]  /*01a0*/  IMAD.WIDE R2, R11, 0x4, R2 ;  /* 0x000000040b027825 */ /* 0x001fce00078e0202 */
[----:B------:R-:W0:Y:S01]  /*01b0*/  LDC.64 R8, c[0x0][0x398] ;  /* 0x0000e600ff087b82 */ /* 0x000e220000000a00 */
[----:B-1----:R-:W4:Y:S01]  /*01c0*/  LDG.E R2, desc[UR4][R2.64] ;  /* 0x0000000402027981 */ /* 0x002f22000c1e1900 */
[----:B--2---:R-:W-:-:S06]  /*01d0*/  IMAD.WIDE R4, R11, 0x4, R4 ;  /* 0x000000040b047825 */ /* 0x004fcc00078e0204 */
[----:B------:R-:W4:Y:S01]  /*01e0*/  LDG.E R5, desc[UR4][R4.64] ;  /* 0x0000000404057981 */ /* 0x000f22000c1e1900 */
[----:B---3--:R-:W-:-:S06]  /*01f0*/  IMAD.WIDE R6, R11, 0x4, R6 ;  /* 0x000000040b067825 */ /* 0x008fcc00078e0206 */
[----:B------:R-:W4:Y:S01]  /*0200*/  LDG.E R6, desc[UR4][R6.64] ;  /* 0x0000000406067981 */ /* 0x000f22000c1e1900 */
[----:B0-----:R-:W-:Y:S01]  /*0210*/  IMAD.WIDE R8, R11, 0x4, R8 ;  /* 0x000000040b087825 */ /* 0x001fe200078e0208 */
[----:B----4-:R-:W-:-:S05]  /*0220*/  IADD3 R11, PT, PT, R6, R5, R2 ;  /* 0x00000005060b7210 */ /* 0x010fca0007ffe002 */
[----:B------:R-:W-:Y:S01]  /*0230*/  STG.E desc[UR4][R8.64], R11 ;  /* 0x0000000b08007986 */ /* 0x000fe2000c101904 */
[----:B------:R-:W-:Y:S05]  /*0240*/  EXIT ;  /* 0x000000000000794d */ /* 0x000fea0003800000 */
.L_x_0:
[----:B------:R-:W-:-:S00]  /*0250*/  BRA `(.L_x_0) ;  /* 0xfffffffc00fc7947 */ /* 0x000fc0000383ffff */
[----:B------:R-:W-:-:S00]  /*0260*/  NOP ;  /* 0x0000000000007918 */ /* 0x000fc00000000000 */
        /* <DEDUP_REMOVED lines=9> */
.L_x_1:


//--------------------- .nv.shared.reserved.0     --------------------------
	.section	.nv.shared.reserved.0,"aw",@nobits
	.weak		__nv_reservedSMEM_offset_0_alias
	.size		__nv_reservedSMEM_offset_0_alias, 0, 64
	.other		__nv_reservedSMEM_offset_0_alias,@"STO_CUDA_RESERVED_SHARED STV_DEFAULT"
__nv_reservedSMEM_offset_0_alias:
	.zero		0
	.zero		64


//--------------------- .nv.constant0._Z13sum_array_gpuPiS_S_S_i --------------------------
	.section	.nv.constant0._Z13sum_array_gpuPiS_S_S_i,"a",@progbits
	.sectionflags	@""
	.align	4
.nv.constant0._Z13sum_array_gpuPiS_S_S_i:
	.zero		932


//--------------------- SYMBOLS --------------------------

	.type		.nv.reservedSmem.offset0,@object
	.size		.nv.reservedSmem.offset0,0x4
